//
// Generated by NVIDIA NVVM Compiler
//
// Compiler Build ID: CL-36424714
// Cuda compilation tools, release 13.0, V13.0.88
// Based on NVVM 20.0.0
//

.version 9.0
.target sm_100
.address_size 64

	// .globl	_Z10vector_addPfS_S_i

.visible .entry _Z10vector_addPfS_S_i(
	.param .u64 .ptr .align 1 _Z10vector_addPfS_S_i_param_0,
	.param .u64 .ptr .align 1 _Z10vector_addPfS_S_i_param_1,
	.param .u64 .ptr .align 1 _Z10vector_addPfS_S_i_param_2,
	.param .u32 _Z10vector_addPfS_S_i_param_3
)
{
	.reg .pred 	%p<4>;
	.reg .b32 	%r<10>;
	.reg .b32 	%f<4>;
	.reg .b64 	%rd<11>;

	ld.param.u64 	%rd4, [_Z10vector_addPfS_S_i_param_0];
	ld.param.u64 	%rd5, [_Z10vector_addPfS_S_i_param_1];
	ld.param.u64 	%rd6, [_Z10vector_addPfS_S_i_param_2];
	ld.param.u32 	%r7, [_Z10vector_addPfS_S_i_param_3];
	mov.u32 	%r1, %tid.x;
	mov.u32 	%r2, %ntid.x;
	setp.ge.s32 	%p1, %r1, %r7;
	@%p1 bra 	$L__BB0_5;
	cvta.to.global.u64 	%rd1, %rd5;
	cvta.to.global.u64 	%rd2, %rd6;
	cvta.to.global.u64 	%rd3, %rd4;
	mov.u32 	%r8, %r1;
$L__BB0_2:
	mov.u32 	%r9, %r1;
$L__BB0_3:
	mul.wide.s32 	%rd7, %r9, 4;
	add.s64 	%rd8, %rd1, %rd7;
	ld.global.f32 	%f1, [%rd8];
	add.s64 	%rd9, %rd2, %rd7;
	ld.global.f32 	%f2, [%rd9];
	add.f32 	%f3, %f1, %f2;
	add.s64 	%rd10, %rd3, %rd7;
	st.global.f32 	[%rd10], %f3;
	add.s32 	%r9, %r9, %r2;
	setp.lt.s32 	%p2, %r9, %r7;
	@%p2 bra 	$L__BB0_3;
	add.s32 	%r8, %r8, %r2;
	setp.lt.s32 	%p3, %r8, %r7;
	@%p3 bra 	$L__BB0_2;
$L__BB0_5:
	ret;

}


// ===== COMPILED SASS (sm_100) =====

	.target	sm_100

	.elftype	@"ET_EXEC"


//--------------------- .note.nv.tkinfo           --------------------------
	.section	.note.nv.tkinfo,"",@"SHT_NOTE"
	.sectionflags	@"SHF_NOTE_NV_TKINFO"
	.tkinfo
        /*0018*/ 	.word	0x00000002
        /*0030*/ 	.string	""
        /*0030*/ 	.string	"ptxas"
        /*0030*/ 	.string	"Cuda compilation tools, release 13.0, V13.0.88"
        /*0030*/ 	.string	"Build cuda_13.0.r13.0/compiler.36424714_0"
        /*0030*/ 	.string	"-arch sm_100 -m 64 "



//--------------------- .note.nv.cuinfo           --------------------------
	.section	.note.nv.cuinfo,"",@"SHT_NOTE"
	.sectionflags	@"SHF_NOTE_NV_CUINFO"
        /*0018*/ 	.short	0x0002
        /*001a*/ 	.short	0x0064
        /*001c*/ 	.short	0x0082
	.zero		2


//--------------------- .nv.info                  --------------------------
	.section	.nv.info,"",@"SHT_CUDA_INFO"
	.align	4


	//----- nvinfo : EIATTR_REGCOUNT
	.align		4
        /*0000*/ 	.byte	0x04, 0x2f
        /*0002*/ 	.short	(.L_1 - .L_0)
	.align		4
.L_0:
        /*0004*/ 	.word	index@(_Z10vector_addPfS_S_i)
        /*0008*/ 	.word	0x00000014


	//----- nvinfo : EIATTR_FRAME_SIZE
	.align		4
.L_1:
        /*000c*/ 	.byte	0x04, 0x11
        /*000e*/ 	.short	(.L_3 - .L_2)
	.align		4
.L_2:
        /*0010*/ 	.word	index@(_Z10vector_addPfS_S_i)
        /*0014*/ 	.word	0x00000000


	//----- nvinfo : EIATTR_MIN_STACK_SIZE
	.align		4
.L_3:
        /*0018*/ 	.byte	0x04, 0x12
        /*001a*/ 	.short	(.L_5 - .L_4)
	.align		4
.L_4:
        /*001c*/ 	.word	index@(_Z10vector_addPfS_S_i)
        /*0020*/ 	.word	0x00000000
.L_5:


//--------------------- .nv.compat                --------------------------
	.section	.nv.compat,"",@"SHT_CUDA_COMPAT_INFO"
	.align	4
        /*0000*/ 	.byte	0x02, 0x09, 0x00, 0x00, 0x02, 0x02, 0x01, 0x00, 0x02, 0x05, 0x05, 0x00, 0x03, 0x07, 0x01, 0x01
        /*0010*/ 	.byte	0x02, 0x03, 0x00, 0x00, 0x02, 0x06, 0x01, 0x00, 0x04, 0x0b, 0x08, 0x00, 0x09, 0x00, 0x00, 0x00
        /*0020*/ 	.byte	0x00, 0x00, 0x00, 0x00


//--------------------- .nv.info._Z10vector_addPfS_S_i --------------------------
	.section	.nv.info._Z10vector_addPfS_S_i,"",@"SHT_CUDA_INFO"
	.sectionflags	@""
	.align	4


	//----- nvinfo : EIATTR_CUDA_API_VERSION
	.align		4
        /*0000*/ 	.byte	0x04, 0x37
        /*0002*/ 	.short	(.L_7 - .L_6)
.L_6:
        /*0004*/ 	.word	0x00000082


	//----- nvinfo : EIATTR_KPARAM_INFO
	.align		4
.L_7:
        /*0008*/ 	.byte	0x04, 0x17
        /*000a*/ 	.short	(.L_9 - .L_8)
.L_8:
        /*000c*/ 	.word	0x00000000
        /*0010*/ 	.short	0x0003
        /*0012*/ 	.short	0x0018
        /*0014*/ 	.byte	0x00, 0xf0, 0x11, 0x00


	//----- nvinfo : EIATTR_KPARAM_INFO
	.align		4
.L_9:
        /*0018*/ 	.byte	0x04, 0x17
        /*001a*/ 	.short	(.L_11 - .L_10)
.L_10:
        /*001c*/ 	.word	0x00000000
        /*0020*/ 	.short	0x0002
        /*0022*/ 	.short	0x0010
        /*0024*/ 	.byte	0x00, 0xf5, 0x21, 0x00


	//----- nvinfo : EIATTR_KPARAM_INFO
	.align		4
.L_11:
        /*0028*/ 	.byte	0x04, 0x17
        /*002a*/ 	.short	(.L_13 - .L_12)
.L_12:
        /*002c*/ 	.word	0x00000000
        /*0030*/ 	.short	0x0001
        /*0032*/ 	.short	0x0008
        /*0034*/ 	.byte	0x00, 0xf5, 0x21, 0x00


	//----- nvinfo : EIATTR_KPARAM_INFO
	.align		4
.L_13:
        /*0038*/ 	.byte	0x04, 0x17
        /*003a*/ 	.short	(.L_15 - .L_14)
.L_14:
        /*003c*/ 	.word	0x00000000
        /*0040*/ 	.short	0x0000
        /*0042*/ 	.short	0x0000
        /*0044*/ 	.byte	0x00, 0xf5, 0x21, 0x00


	//----- nvinfo : EIATTR_SPARSE_MMA_MASK
	.align		4
.L_15:
        /*0048*/ 	.byte	0x03, 0x50
        /*004a*/ 	.short	0x0000


	//----- nvinfo : EIATTR_MAXREG_COUNT
	.align		4
        /*004c*/ 	.byte	0x03, 0x1b
        /*004e*/ 	.short	0x00ff


	//----- nvinfo : EIATTR_MERCURY_ISA_VERSION
	.align		4
        /*0050*/ 	.byte	0x03, 0x5f
        /*0052*/ 	.short	0x0101


	//----- nvinfo : EIATTR_VRC_CTA_INIT_COUNT
	.align		4
        /*0054*/ 	.byte	0x02, 0x4a
	.zero		1
	.zero		1


	//----- nvinfo : EIATTR_EXIT_INSTR_OFFSETS
	.align		4
        /*0058*/ 	.byte	0x04, 0x1c
        /*005a*/ 	.short	(.L_17 - .L_16)


	//   ....[0]....
.L_16:
        /*005c*/ 	.word	0x00000050


	//   ....[1]....
        /*0060*/ 	.word	0x000001c0


	//----- nvinfo : EIATTR_CRS_STACK_SIZE
	.align		4
.L_17:
        /*0064*/ 	.byte	0x04, 0x1e
        /*0066*/ 	.short	(.L_19 - .L_18)
.L_18:
        /*0068*/ 	.word	0x00000000


	//----- nvinfo : EIATTR_CBANK_PARAM_SIZE
	.align		4
.L_19:
        /*006c*/ 	.byte	0x03, 0x19
        /*006e*/ 	.short	0x001c


	//----- nvinfo : EIATTR_PARAM_CBANK
	.align		4
        /*0070*/ 	.byte	0x04, 0x0a
        /*0072*/ 	.short	(.L_21 - .L_20)
	.align		4
.L_20:
        /*0074*/ 	.word	index@(.nv.constant0._Z10vector_addPfS_S_i)
        /*0078*/ 	.short	0x0380
        /*007a*/ 	.short	0x001c


	//----- nvinfo : EIATTR_SW_WAR
	.align		4
.L_21:
        /*007c*/ 	.byte	0x04, 0x36
        /*007e*/ 	.short	(.L_23 - .L_22)
.L_22:
        /*0080*/ 	.word	0x00000008
.L_23:


//--------------------- .nv.callgraph             --------------------------
	.section	.nv.callgraph,"",@"SHT_CUDA_CALLGRAPH"
	.align	4
	.sectionentsize	8
	.align		4
        /*0000*/ 	.word	0x00000000
	.align		4
        /*0004*/ 	.word	0xffffffff
	.align		4
        /*0008*/ 	.word	0x00000000
	.align		4
        /*000c*/ 	.word	0xfffffffe
	.align		4
        /*0010*/ 	.word	0x00000000
	.align		4
        /*0014*/ 	.word	0xfffffffd
	.align		4
        /*0018*/ 	.word	0x00000000
	.align		4
        /*001c*/ 	.word	0xfffffffc


//--------------------- .text._Z10vector_addPfS_S_i --------------------------
	.section	.text._Z10vector_addPfS_S_i,"ax",@progbits
	.align	128
        .global         _Z10vector_addPfS_S_i
        .type           _Z10vector_addPfS_S_i,@function
        .size           _Z10vector_addPfS_S_i,(.L_x_4 - _Z10vector_addPfS_S_i)
        .other          _Z10vector_addPfS_S_i,@"STO_CUDA_ENTRY STV_DEFAULT"
_Z10vector_addPfS_S_i:
.text._Z10vector_addPfS_S_i:
[----:B------:R-:W-:Y:S01]  /*0000*/  LDC R1, c[0x0][0x37c] ;  /* 0x0000df00ff017b82 */ /* 0x000fe20000000800 */
[----:B------:R-:W0:Y:S01]  /*0010*/  S2R R14, SR_TID.X ;  /* 0x00000000000e7919 */ /* 0x000e220000002100 */
[----:B------:R-:W0:Y:S02]  /*0020*/  LDCU UR4, c[0x0][0x398] ;  /* 0x00007300ff0477ac */ /* 0x000e240008000800 */
[----:B0-----:R-:W-:Y:S01]  /*0030*/  ISETP.GE.AND P0, PT, R14, UR4, PT ;  /* 0x000000040e007c0c */ /* 0x001fe2000bf06270 */
[----:B------:R-:W0:-:S12]  /*0040*/  LDCU UR4, c[0x0][0x360] ;  /* 0x00006c00ff0477ac */ /* 0x000e180008000800 */
[----:B0-----:R-:W-:Y:S05]  /*0050*/  @P0 EXIT ;  /* 0x000000000000094d */ /* 0x001fea0003800000 */
[----:B------:R-:W-:Y:S01]  /*0060*/  MOV R0, R14 ;  /* 0x0000000e00007202 */ /* 0x000fe20000000f00 */
[----:B------:R-:W0:Y:S06]  /*0070*/  LDCU.64 UR6, c[0x0][0x358] ;  /* 0x00006b00ff0677ac */ /* 0x000e2c0008000a00 */
.L_x_2:
[----:B-1----:R-:W1:Y:S01]  /*0080*/  LDC R16, c[0x0][0x398] ;  /* 0x0000e600ff107b82 */ /* 0x002e620000000800 */
[----:B------:R-:W-:Y:S01]  /*0090*/  IADD3 R0, PT, PT, R0, UR4, RZ ;  /* 0x0000000400007c10 */ /* 0x000fe2000fffe0ff */
[----:B------:R-:W-:Y:S01]  /*00a0*/  BSSY.RECONVERGENT B0, `(.L_x_0) ;  /* 0x0000010000007945 */ /* 0x000fe20003800200 */
[----:B------:R-:W-:-:S05]  /*00b0*/  MOV R15, R14 ;  /* 0x0000000e000f7202 */ /* 0x000fca0000000f00 */
[----:B------:R-:W2:Y:S08]  /*00c0*/  LDC.64 R10, c[0x0][0x390] ;  /* 0x0000e400ff0a7b82 */ /* 0x000eb00000000a00 */
[----:B------:R-:W3:Y:S08]  /*00d0*/  LDC.64 R12, c[0x0][0x380] ;  /* 0x0000e000ff0c7b82 */ /* 0x000ef00000000a00 */
[----:B------:R-:W4:Y:S01]  /*00e0*/  LDC.64 R8, c[0x0][0x388] ;  /* 0x0000e200ff087b82 */ /* 0x000f220000000a00 */
[----:B-1----:R-:W-:-:S13]  /*00f0*/  ISETP.GE.AND P1, PT, R0, R16, PT ;  /* 0x000000100000720c */ /* 0x002fda0003f26270 */
.L_x_1:
[----:B----4-:R-:W-:-:S04]  /*0100*/  IMAD.WIDE R2, R15, 0x4, R8 ;  /* 0x000000040f027825 */ /* 0x010fc800078e0208 */
[C---:B--2---:R-:W-:Y:S02]  /*0110*/  IMAD.WIDE R4, R15.reuse, 0x4, R10 ;  /* 0x000000040f047825 */ /* 0x044fe400078e020a */
[----:B0-----:R-:W2:Y:S04]  /*0120*/  LDG.E R2, desc[UR6][R2.64] ;  /* 0x0000000602027981 */ /* 0x001ea8000c1e1900 */
[----:B------:R-:W2:Y:S01]  /*0130*/  LDG.E R5, desc[UR6][R4.64] ;  /* 0x0000000604057981 */ /* 0x000ea2000c1e1900 */
[C---:B-1-3--:R-:W-:Y:S01]  /*0140*/  IMAD.WIDE R6, R15.reuse, 0x4, R12 ;  /* 0x000000040f067825 */ /* 0x04afe200078e020c */
[----:B------:R-:W-:-:S04]  /*0150*/  IADD3 R15, PT, PT, R15, UR4, RZ ;  /* 0x000000040f0f7c10 */ /* 0x000fc8000fffe0ff */
[----:B------:R-:W-:Y:S01]  /*0160*/  ISETP.GE.AND P0, PT, R15, R16, PT ;  /* 0x000000100f00720c */ /* 0x000fe20003f06270 */
[----:B--2---:R-:W-:-:S05]  /*0170*/  FADD R17, R2, R5 ;  /* 0x0000000502117221 */ /* 0x004fca0000000000 */
[----:B------:R1:W-:Y:S07]  /*0180*/  STG.E desc[UR6][R6.64], R17 ;  /* 0x0000001106007986 */ /* 0x0003ee000c101906 */
[----:B------:R-:W-:Y:S05]  /*0190*/  @!P0 BRA `(.L_x_1) ;  /* 0xfffffffc00d88947 */ /* 0x000fea000383ffff */
[----:B------:R-:W-:Y:S05]  /*01a0*/  BSYNC.RECONVERGENT B0 ;  /* 0x0000000000007941 */ /* 0x000fea0003800200 */
.L_x_0:
[----:B------:R-:W-:Y:S05]  /*01b0*/  @!P1 BRA `(.L_x_2) ;  /* 0xfffffffc00b09947 */ /* 0x000fea000383ffff */
[----:B------:R-:W-:Y:S05]  /*01c0*/  EXIT ;  /* 0x000000000000794d */ /* 0x000fea0003800000 */
.L_x_3:
[----:B------:R-:W-:-:S00]  /*01d0*/  BRA `(.L_x_3) ;  /* 0xfffffffc00fc7947 */ /* 0x000fc0000383ffff */
[----:B------:R-:W-:-:S00]  /*01e0*/  NOP ;  /* 0x0000000000007918 */ /* 0x000fc00000000000 */
        /* <DEDUP_REMOVED lines=9> */
.L_x_4:


//--------------------- .nv.shared.reserved.0     --------------------------
	.section	.nv.shared.reserved.0,"aw",@nobits
	.weak		__nv_reservedSMEM_offset_0_alias
	.size		__nv_reservedSMEM_offset_0_alias, 0, 64
	.other		__nv_reservedSMEM_offset_0_alias,@"STO_CUDA_RESERVED_SHARED STV_DEFAULT"
__nv_reservedSMEM_offset_0_alias:
	.zero		0
	.zero		64


//--------------------- .nv.constant0._Z10vector_addPfS_S_i --------------------------
	.section	.nv.constant0._Z10vector_addPfS_S_i,"a",@progbits
	.sectionflags	@""
	.align	4
.nv.constant0._Z10vector_addPfS_S_i:
	.zero		924


//--------------------- SYMBOLS --------------------------

	.type		.nv.reservedSmem.offset0,@object
	.size		.nv.reservedSmem.offset0,0x4
